//
// Generated by NVIDIA NVVM Compiler
//
// Compiler Build ID: CL-36424714
// Cuda compilation tools, release 13.0, V13.0.88
// Based on NVVM 20.0.0
//

.version 9.0
.target sm_100
.address_size 64

	// .globl	_Z26matrixMultiplicationKernelPfS_S_
// _ZZ26matrixMultiplicationKernelPfS_S_E3s_M has been demoted
// _ZZ26matrixMultiplicationKernelPfS_S_E3s_N has been demoted

.visible .entry _Z26matrixMultiplicationKernelPfS_S_(
	.param .u64 .ptr .align 1 _Z26matrixMultiplicationKernelPfS_S__param_0,
	.param .u64 .ptr .align 1 _Z26matrixMultiplicationKernelPfS_S__param_1,
	.param .u64 .ptr .align 1 _Z26matrixMultiplicationKernelPfS_S__param_2
)
{
	.reg .pred 	%p<4>;
	.reg .b32 	%r<22>;
	.reg .b32 	%f<33>;
	.reg .b64 	%rd<13>;
	// demoted variable
	.shared .align 4 .b8 _ZZ26matrixMultiplicationKernelPfS_S_E3s_M[400];
	// demoted variable
	.shared .align 4 .b8 _ZZ26matrixMultiplicationKernelPfS_S_E3s_N[400];
	ld.param.u64 	%rd2, [_Z26matrixMultiplicationKernelPfS_S__param_0];
	ld.param.u64 	%rd3, [_Z26matrixMultiplicationKernelPfS_S__param_1];
	ld.param.u64 	%rd4, [_Z26matrixMultiplicationKernelPfS_S__param_2];
	cvta.to.global.u64 	%rd1, %rd4;
	mov.u32 	%r3, %ctaid.y;
	mov.u32 	%r4, %ntid.y;
	mov.u32 	%r5, %tid.y;
	mad.lo.s32 	%r1, %r3, %r4, %r5;
	mov.u32 	%r6, %ctaid.x;
	mov.u32 	%r7, %ntid.x;
	mov.u32 	%r8, %tid.x;
	mad.lo.s32 	%r2, %r6, %r7, %r8;
	setp.gt.u32 	%p1, %r1, 9;
	setp.gt.s32 	%p2, %r2, 9;
	or.pred  	%p3, %p1, %p2;
	@%p3 bra 	$L__BB0_2;
	cvta.to.global.u64 	%rd7, %rd2;
	cvta.to.global.u64 	%rd8, %rd3;
	mul.lo.s32 	%r11, %r1, 10;
	add.s32 	%r12, %r11, %r2;
	mul.wide.s32 	%rd9, %r12, 4;
	add.s64 	%rd10, %rd7, %rd9;
	ld.global.f32 	%f1, [%rd10];
	shl.b32 	%r13, %r12, 2;
	mov.u32 	%r14, _ZZ26matrixMultiplicationKernelPfS_S_E3s_M;
	add.s32 	%r15, %r14, %r13;
	st.shared.f32 	[%r15], %f1;
	add.s64 	%rd11, %rd8, %rd9;
	ld.global.f32 	%f2, [%rd11];
	mov.u32 	%r16, _ZZ26matrixMultiplicationKernelPfS_S_E3s_N;
	add.s32 	%r17, %r16, %r13;
	st.shared.f32 	[%r17], %f2;
	bar.sync 	0;
	shl.b32 	%r18, %r11, 2;
	add.s32 	%r19, %r14, %r18;
	ld.shared.f32 	%f3, [%r19];
	shl.b32 	%r20, %r2, 2;
	add.s32 	%r21, %r16, %r20;
	ld.shared.f32 	%f4, [%r21];
	fma.rn.f32 	%f5, %f3, %f4, 0f00000000;
	ld.shared.f32 	%f6, [%r19+4];
	ld.shared.f32 	%f7, [%r21+40];
	fma.rn.f32 	%f8, %f6, %f7, %f5;
	ld.shared.f32 	%f9, [%r19+8];
	ld.shared.f32 	%f10, [%r21+80];
	fma.rn.f32 	%f11, %f9, %f10, %f8;
	ld.shared.f32 	%f12, [%r19+12];
	ld.shared.f32 	%f13, [%r21+120];
	fma.rn.f32 	%f14, %f12, %f13, %f11;
	ld.shared.f32 	%f15, [%r19+16];
	ld.shared.f32 	%f16, [%r21+160];
	fma.rn.f32 	%f17, %f15, %f16, %f14;
	ld.shared.f32 	%f18, [%r19+20];
	ld.shared.f32 	%f19, [%r21+200];
	fma.rn.f32 	%f20, %f18, %f19, %f17;
	ld.shared.f32 	%f21, [%r19+24];
	ld.shared.f32 	%f22, [%r21+240];
	fma.rn.f32 	%f23, %f21, %f22, %f20;
	ld.shared.f32 	%f24, [%r19+28];
	ld.shared.f32 	%f25, [%r21+280];
	fma.rn.f32 	%f26, %f24, %f25, %f23;
	ld.shared.f32 	%f27, [%r19+32];
	ld.shared.f32 	%f28, [%r21+320];
	fma.rn.f32 	%f29, %f27, %f28, %f26;
	ld.shared.f32 	%f30, [%r19+36];
	ld.shared.f32 	%f31, [%r21+360];
	fma.rn.f32 	%f32, %f30, %f31, %f29;
	add.s64 	%rd12, %rd1, %rd9;
	st.global.f32 	[%rd12], %f32;
	bra.uni 	$L__BB0_3;
$L__BB0_2:
	mad.lo.s32 	%r9, %r1, 10, %r2;
	mul.wide.s32 	%rd5, %r9, 4;
	add.s64 	%rd6, %rd1, %rd5;
	mov.b32 	%r10, 1120390349;
	st.global.u32 	[%rd6], %r10;
$L__BB0_3:
	ret;

}


// ===== COMPILED SASS (sm_100) =====

	.target	sm_100

	.elftype	@"ET_EXEC"


//--------------------- .note.nv.tkinfo           --------------------------
	.section	.note.nv.tkinfo,"",@"SHT_NOTE"
	.sectionflags	@"SHF_NOTE_NV_TKINFO"
	.tkinfo
        /*0018*/ 	.word	0x00000002
        /*0030*/ 	.string	""
        /*0030*/ 	.string	"ptxas"
        /*0030*/ 	.string	"Cuda compilation tools, release 13.0, V13.0.88"
        /*0030*/ 	.string	"Build cuda_13.0.r13.0/compiler.36424714_0"
        /*0030*/ 	.string	"-arch sm_100 -m 64 "



//--------------------- .note.nv.cuinfo           --------------------------
	.section	.note.nv.cuinfo,"",@"SHT_NOTE"
	.sectionflags	@"SHF_NOTE_NV_CUINFO"
        /*0018*/ 	.short	0x0002
        /*001a*/ 	.short	0x0064
        /*001c*/ 	.short	0x0082
	.zero		2


//--------------------- .nv.info                  --------------------------
	.section	.nv.info,"",@"SHT_CUDA_INFO"
	.align	4


	//----- nvinfo : EIATTR_REGCOUNT
	.align		4
        /*0000*/ 	.byte	0x04, 0x2f
        /*0002*/ 	.short	(.L_1 - .L_0)
	.align		4
.L_0:
        /*0004*/ 	.word	index@(_Z26matrixMultiplicationKernelPfS_S_)
        /*0008*/ 	.word	0x0000001a


	//----- nvinfo : EIATTR_FRAME_SIZE
	.align		4
.L_1:
        /*000c*/ 	.byte	0x04, 0x11
        /*000e*/ 	.short	(.L_3 - .L_2)
	.align		4
.L_2:
        /*0010*/ 	.word	index@(_Z26matrixMultiplicationKernelPfS_S_)
        /*0014*/ 	.word	0x00000000


	//----- nvinfo : EIATTR_MIN_STACK_SIZE
	.align		4
.L_3:
        /*0018*/ 	.byte	0x04, 0x12
        /*001a*/ 	.short	(.L_5 - .L_4)
	.align		4
.L_4:
        /*001c*/ 	.word	index@(_Z26matrixMultiplicationKernelPfS_S_)
        /*0020*/ 	.word	0x00000000
.L_5:


//--------------------- .nv.compat                --------------------------
	.section	.nv.compat,"",@"SHT_CUDA_COMPAT_INFO"
	.align	4
        /*0000*/ 	.byte	0x02, 0x09, 0x00, 0x00, 0x02, 0x02, 0x01, 0x00, 0x02, 0x05, 0x05, 0x00, 0x03, 0x07, 0x01, 0x01
        /*0010*/ 	.byte	0x02, 0x03, 0x00, 0x00, 0x02, 0x06, 0x01, 0x00, 0x04, 0x0b, 0x08, 0x00, 0x09, 0x00, 0x00, 0x00
        /*0020*/ 	.byte	0x00, 0x00, 0x00, 0x00


//--------------------- .nv.info._Z26matrixMultiplicationKernelPfS_S_ --------------------------
	.section	.nv.info._Z26matrixMultiplicationKernelPfS_S_,"",@"SHT_CUDA_INFO"
	.sectionflags	@""
	.align	4


	//----- nvinfo : EIATTR_CUDA_API_VERSION
	.align		4
        /*0000*/ 	.byte	0x04, 0x37
        /*0002*/ 	.short	(.L_7 - .L_6)
.L_6:
        /*0004*/ 	.word	0x00000082


	//----- nvinfo : EIATTR_KPARAM_INFO
	.align		4
.L_7:
        /*0008*/ 	.byte	0x04, 0x17
        /*000a*/ 	.short	(.L_9 - .L_8)
.L_8:
        /*000c*/ 	.word	0x00000000
        /*0010*/ 	.short	0x0002
        /*0012*/ 	.short	0x0010
        /*0014*/ 	.byte	0x00, 0xf5, 0x21, 0x00


	//----- nvinfo : EIATTR_KPARAM_INFO
	.align		4
.L_9:
        /*0018*/ 	.byte	0x04, 0x17
        /*001a*/ 	.short	(.L_11 - .L_10)
.L_10:
        /*001c*/ 	.word	0x00000000
        /*0020*/ 	.short	0x0001
        /*0022*/ 	.short	0x0008
        /*0024*/ 	.byte	0x00, 0xf5, 0x21, 0x00


	//----- nvinfo : EIATTR_KPARAM_INFO
	.align		4
.L_11:
        /*0028*/ 	.byte	0x04, 0x17
        /*002a*/ 	.short	(.L_13 - .L_12)
.L_12:
        /*002c*/ 	.word	0x00000000
        /*0030*/ 	.short	0x0000
        /*0032*/ 	.short	0x0000
        /*0034*/ 	.byte	0x00, 0xf5, 0x21, 0x00


	//----- nvinfo : EIATTR_SPARSE_MMA_MASK
	.align		4
.L_13:
        /*0038*/ 	.byte	0x03, 0x50
        /*003a*/ 	.short	0x0000


	//----- nvinfo : EIATTR_MAXREG_COUNT
	.align		4
        /*003c*/ 	.byte	0x03, 0x1b
        /*003e*/ 	.short	0x00ff


	//----- nvinfo : EIATTR_NUM_BARRIERS
	.align		4
        /*0040*/ 	.byte	0x02, 0x4c
        /*0042*/ 	.byte	0x01
	.zero		1


	//----- nvinfo : EIATTR_MERCURY_ISA_VERSION
	.align		4
        /*0044*/ 	.byte	0x03, 0x5f
        /*0046*/ 	.short	0x0101


	//----- nvinfo : EIATTR_VRC_CTA_INIT_COUNT
	.align		4
        /*0048*/ 	.byte	0x02, 0x4a
	.zero		1
	.zero		1


	//----- nvinfo : EIATTR_EXIT_INSTR_OFFSETS
	.align		4
        /*004c*/ 	.byte	0x04, 0x1c
        /*004e*/ 	.short	(.L_15 - .L_14)


	//   ....[0]....
.L_14:
        /*0050*/ 	.word	0x000003d0


	//   ....[1]....
        /*0054*/ 	.word	0x00000430


	//----- nvinfo : EIATTR_CRS_STACK_SIZE
	.align		4
.L_15:
        /*0058*/ 	.byte	0x04, 0x1e
        /*005a*/ 	.short	(.L_17 - .L_16)
.L_16:
        /*005c*/ 	.word	0x00000000


	//----- nvinfo : EIATTR_CBANK_PARAM_SIZE
	.align		4
.L_17:
        /*0060*/ 	.byte	0x03, 0x19
        /*0062*/ 	.short	0x0018


	//----- nvinfo : EIATTR_PARAM_CBANK
	.align		4
        /*0064*/ 	.byte	0x04, 0x0a
        /*0066*/ 	.short	(.L_19 - .L_18)
	.align		4
.L_18:
        /*0068*/ 	.word	index@(.nv.constant0._Z26matrixMultiplicationKernelPfS_S_)
        /*006c*/ 	.short	0x0380
        /*006e*/ 	.short	0x0018


	//----- nvinfo : EIATTR_SW_WAR
	.align		4
.L_19:
        /*0070*/ 	.byte	0x04, 0x36
        /*0072*/ 	.short	(.L_21 - .L_20)
.L_20:
        /*0074*/ 	.word	0x00000008
.L_21:


//--------------------- .nv.callgraph             --------------------------
	.section	.nv.callgraph,"",@"SHT_CUDA_CALLGRAPH"
	.align	4
	.sectionentsize	8
	.align		4
        /*0000*/ 	.word	0x00000000
	.align		4
        /*0004*/ 	.word	0xffffffff
	.align		4
        /*0008*/ 	.word	0x00000000
	.align		4
        /*000c*/ 	.word	0xfffffffe
	.align		4
        /*0010*/ 	.word	0x00000000
	.align		4
        /*0014*/ 	.word	0xfffffffd
	.align		4
        /*0018*/ 	.word	0x00000000
	.align		4
        /*001c*/ 	.word	0xfffffffc


//--------------------- .text._Z26matrixMultiplicationKernelPfS_S_ --------------------------
	.section	.text._Z26matrixMultiplicationKernelPfS_S_,"ax",@progbits
	.align	128
        .global         _Z26matrixMultiplicationKernelPfS_S_
        .type           _Z26matrixMultiplicationKernelPfS_S_,@function
        .size           _Z26matrixMultiplicationKernelPfS_S_,(.L_x_2 - _Z26matrixMultiplicationKernelPfS_S_)
        .other          _Z26matrixMultiplicationKernelPfS_S_,@"STO_CUDA_ENTRY STV_DEFAULT"
_Z26matrixMultiplicationKernelPfS_S_:
.text._Z26matrixMultiplicationKernelPfS_S_:
[----:B------:R-:W-:Y:S01]  /*0000*/  LDC R1, c[0x0][0x37c] ;  /* 0x0000df00ff017b82 */ /* 0x000fe20000000800 */
[----:B------:R-:W0:Y:S07]  /*0010*/  S2R R0, SR_TID.X ;  /* 0x0000000000007919 */ /* 0x000e2e0000002100 */
[----:B------:R-:W1:Y:S01]  /*0020*/  LDC R6, c[0x0][0x364] ;  /* 0x0000d900ff067b82 */ /* 0x000e620000000800 */
[----:B------:R-:W1:Y:S07]  /*0030*/  S2R R3, SR_TID.Y ;  /* 0x0000000000037919 */ /* 0x000e6e0000002200 */
[----:B------:R-:W0:Y:S08]  /*0040*/  S2UR UR5, SR_CTAID.X ;  /* 0x00000000000579c3 */ /* 0x000e300000002500 */
[----:B------:R-:W0:Y:S08]  /*0050*/  LDC R7, c[0x0][0x360] ;  /* 0x0000d800ff077b82 */ /* 0x000e300000000800 */
[----:B------:R-:W1:Y:S01]  /*0060*/  S2UR UR4, SR_CTAID.Y ;  /* 0x00000000000479c3 */ /* 0x000e620000002600 */
[----:B0-----:R-:W-:-:S05]  /*0070*/  IMAD R7, R7, UR5, R0 ;  /* 0x0000000507077c24 */ /* 0x001fca000f8e0200 */
[----:B------:R-:W-:Y:S01]  /*0080*/  ISETP.GT.AND P0, PT, R7, 0x9, PT ;  /* 0x000000090700780c */ /* 0x000fe20003f04270 */
[----:B-1----:R-:W-:Y:S01]  /*0090*/  IMAD R6, R6, UR4, R3 ;  /* 0x0000000406067c24 */ /* 0x002fe2000f8e0203 */
[----:B------:R-:W0:Y:S04]  /*00a0*/  LDCU.64 UR4, c[0x0][0x358] ;  /* 0x00006b00ff0477ac */ /* 0x000e280008000a00 */
[----:B------:R-:W-:-:S13]  /*00b0*/  ISETP.GT.U32.OR P0, PT, R6, 0x9, P0 ;  /* 0x000000090600780c */ /* 0x000fda0000704470 */
[----:B------:R-:W-:Y:S05]  /*00c0*/  @P0 BRA `(.L_x_0) ;  /* 0x0000000000c40947 */ /* 0x000fea0003800000 */
[----:B------:R-:W1:Y:S01]  /*00d0*/  LDC.64 R2, c[0x0][0x380] ;  /* 0x0000e000ff027b82 */ /* 0x000e620000000a00 */
[----:B------:R-:W-:-:S07]  /*00e0*/  IMAD R0, R6, 0xa, R7 ;  /* 0x0000000a06007824 */ /* 0x000fce00078e0207 */
[----:B------:R-:W2:Y:S01]  /*00f0*/  LDC.64 R4, c[0x0][0x388] ;  /* 0x0000e200ff047b82 */ /* 0x000ea20000000a00 */
[----:B-1----:R-:W-:-:S05]  /*0100*/  IMAD.WIDE R2, R0, 0x4, R2 ;  /* 0x0000000400027825 */ /* 0x002fca00078e0202 */
[----:B0-----:R-:W3:Y:S01]  /*0110*/  LDG.E R8, desc[UR4][R2.64] ;  /* 0x0000000402087981 */ /* 0x001ee2000c1e1900 */
[----:B--2---:R-:W-:-:S05]  /*0120*/  IMAD.WIDE R4, R0, 0x4, R4 ;  /* 0x0000000400047825 */ /* 0x004fca00078e0204 */
[----:B------:R-:W2:Y:S01]  /*0130*/  LDG.E R10, desc[UR4][R4.64] ;  /* 0x00000004040a7981 */ /* 0x000ea2000c1e1900 */
[----:B------:R-:W0:Y:S01]  /*0140*/  S2R R12, SR_CgaCtaId ;  /* 0x00000000000c7919 */ /* 0x000e220000008800 */
[----:B------:R-:W-:-:S04]  /*0150*/  MOV R9, 0x400 ;  /* 0x0000040000097802 */ /* 0x000fc80000000f00 */
[----:B------:R-:W-:Y:S01]  /*0160*/  IADD3 R11, PT, PT, R9, 0x190, RZ ;  /* 0x00000190090b7810 */ /* 0x000fe20007ffe0ff */
[----:B------:R-:W-:Y:S05]  /*0170*/  WARPSYNC.ALL ;  /* 0x0000000000007948 */ /* 0x000fea0003800000 */
[C---:B0-----:R-:W-:Y:S02]  /*0180*/  LEA R9, R12.reuse, R9, 0x18 ;  /* 0x000000090c097211 */ /* 0x041fe400078ec0ff */
[----:B------:R-:W-:Y:S02]  /*0190*/  LEA R12, R12, R11, 0x18 ;  /* 0x0000000b0c0c7211 */ /* 0x000fe400078ec0ff */
[----:B------:R-:W-:-:S02]  /*01a0*/  LEA R11, R0, R9, 0x2 ;  /* 0x00000009000b7211 */ /* 0x000fc400078e10ff */
[-C--:B------:R-:W-:Y:S01]  /*01b0*/  LEA R13, R0, R12.reuse, 0x2 ;  /* 0x0000000c000d7211 */ /* 0x080fe200078e10ff */
[----:B------:R-:W-:Y:S01]  /*01c0*/  IMAD R17, R6, 0x28, R9 ;  /* 0x0000002806117824 */ /* 0x000fe200078e0209 */
[----:B------:R-:W-:Y:S01]  /*01d0*/  LEA R18, R7, R12, 0x2 ;  /* 0x0000000c07127211 */ /* 0x000fe200078e10ff */
[----:B---3--:R-:W-:Y:S04]  /*01e0*/  STS [R11], R8 ;  /* 0x000000080b007388 */ /* 0x008fe80000000800 */
[----:B--2---:R-:W-:Y:S01]  /*01f0*/  STS [R13], R10 ;  /* 0x0000000a0d007388 */ /* 0x004fe20000000800 */
[----:B------:R-:W-:Y:S06]  /*0200*/  BAR.SYNC.DEFER_BLOCKING 0x0 ;  /* 0x0000000000007b1d */ /* 0x000fec0000010000 */
[----:B------:R-:W-:Y:S04]  /*0210*/  LDS R19, [R18] ;  /* 0x0000000012137984 */ /* 0x000fe80000000800 */
[----:B------:R-:W0:Y:S04]  /*0220*/  LDS.64 R2, [R17] ;  /* 0x0000000011027984 */ /* 0x000e280000000a00 */
[----:B------:R-:W1:Y:S04]  /*0230*/  LDS R21, [R18+0x28] ;  /* 0x0000280012157984 */ /* 0x000e680000000800 */
[----:B------:R-:W-:Y:S04]  /*0240*/  LDS R20, [R18+0x50] ;  /* 0x0000500012147984 */ /* 0x000fe80000000800 */
[----:B------:R-:W2:Y:S04]  /*0250*/  LDS.64 R4, [R17+0x8] ;  /* 0x0000080011047984 */ /* 0x000ea80000000a00 */
[----:B------:R-:W3:Y:S04]  /*0260*/  LDS R23, [R18+0x78] ;  /* 0x0000780012177984 */ /* 0x000ee80000000800 */
[----:B------:R-:W-:Y:S04]  /*0270*/  LDS R22, [R18+0xa0] ;  /* 0x0000a00012167984 */ /* 0x000fe80000000800 */
[----:B------:R-:W4:Y:S04]  /*0280*/  LDS.64 R6, [R17+0x10] ;  /* 0x0000100011067984 */ /* 0x000f280000000a00 */
[----:B------:R-:W5:Y:S04]  /*0290*/  LDS R16, [R18+0xc8] ;  /* 0x0000c80012107984 */ /* 0x000f680000000800 */
[----:B------:R-:W-:Y:S04]  /*02a0*/  LDS R15, [R18+0xf0] ;  /* 0x0000f000120f7984 */ /* 0x000fe80000000800 */
[----:B------:R-:W5:Y:S04]  /*02b0*/  LDS.64 R8, [R17+0x18] ;  /* 0x0000180011087984 */ /* 0x000f680000000a00 */
[----:B------:R-:W5:Y:S04]  /*02c0*/  LDS R14, [R18+0x118] ;  /* 0x00011800120e7984 */ /* 0x000f680000000800 */
[----:B------:R-:W-:Y:S04]  /*02d0*/  LDS R13, [R18+0x140] ;  /* 0x00014000120d7984 */ /* 0x000fe80000000800 */
[----:B------:R-:W5:Y:S04]  /*02e0*/  LDS.64 R10, [R17+0x20] ;  /* 0x00002000110a7984 */ /* 0x000f680000000a00 */
[----:B------:R-:W5:Y:S01]  /*02f0*/  LDS R12, [R18+0x168] ;  /* 0x00016800120c7984 */ /* 0x000f620000000800 */
[----:B0-----:R-:W-:-:S04]  /*0300*/  FFMA R2, R2, R19, RZ ;  /* 0x0000001302027223 */ /* 0x001fc800000000ff */
[----:B-1----:R-:W-:-:S04]  /*0310*/  FFMA R3, R21, R3, R2 ;  /* 0x0000000315037223 */ /* 0x002fc80000000002 */
[----:B--2---:R-:W-:Y:S02]  /*0320*/  FFMA R4, R4, R20, R3 ;  /* 0x0000001404047223 */ /* 0x004fe40000000003 */
[----:B------:R-:W0:Y:S02]  /*0330*/  LDC.64 R2, c[0x0][0x390] ;  /* 0x0000e400ff027b82 */ /* 0x000e240000000a00 */
[----:B---3--:R-:W-:-:S04]  /*0340*/  FFMA R5, R23, R5, R4 ;  /* 0x0000000517057223 */ /* 0x008fc80000000004 */
[----:B----4-:R-:W-:-:S04]  /*0350*/  FFMA R5, R6, R22, R5 ;  /* 0x0000001606057223 */ /* 0x010fc80000000005 */
[----:B-----5:R-:W-:-:S04]  /*0360*/  FFMA R5, R16, R7, R5 ;  /* 0x0000000710057223 */ /* 0x020fc80000000005 */
[----:B------:R-:W-:-:S04]  /*0370*/  FFMA R5, R8, R15, R5 ;  /* 0x0000000f08057223 */ /* 0x000fc80000000005 */
[----:B------:R-:W-:-:S04]  /*0380*/  FFMA R5, R14, R9, R5 ;  /* 0x000000090e057223 */ /* 0x000fc80000000005 */
[----:B------:R-:W-:Y:S01]  /*0390*/  FFMA R5, R10, R13, R5 ;  /* 0x0000000d0a057223 */ /* 0x000fe20000000005 */
[----:B0-----:R-:W-:-:S04]  /*03a0*/  IMAD.WIDE R2, R0, 0x4, R2 ;  /* 0x0000000400027825 */ /* 0x001fc800078e0202 */
[----:B------:R-:W-:-:S05]  /*03b0*/  FFMA R5, R12, R11, R5 ;  /* 0x0000000b0c057223 */ /* 0x000fca0000000005 */
[----:B------:R-:W-:Y:S01]  /*03c0*/  STG.E desc[UR4][R2.64], R5 ;  /* 0x0000000502007986 */ /* 0x000fe2000c101904 */
[----:B------:R-:W-:Y:S05]  /*03d0*/  EXIT ;  /* 0x000000000000794d */ /* 0x000fea0003800000 */
.L_x_0:
[----:B------:R-:W1:Y:S01]  /*03e0*/  LDC.64 R2, c[0x0][0x390] ;  /* 0x0000e400ff027b82 */ /* 0x000e620000000a00 */
[----:B------:R-:W-:Y:S02]  /*03f0*/  IMAD R7, R6, 0xa, R7 ;  /* 0x0000000a06077824 */ /* 0x000fe400078e0207 */
[----:B------:R-:W-:Y:S02]  /*0400*/  HFMA2 R5, -RZ, RZ, 3.388671875, -19.203125 ;  /* 0x42c7cccdff057431 */ /* 0x000fe400000001ff */
[----:B-1----:R-:W-:-:S05]  /*0410*/  IMAD.WIDE R2, R7, 0x4, R2 ;  /* 0x0000000407027825 */ /* 0x002fca00078e0202 */
[----:B0-----:R-:W-:Y:S01]  /*0420*/  STG.E desc[UR4][R2.64], R5 ;  /* 0x0000000502007986 */ /* 0x001fe2000c101904 */
[----:B------:R-:W-:Y:S05]  /*0430*/  EXIT ;  /* 0x000000000000794d */ /* 0x000fea0003800000 */
.L_x_1:
[----:B------:R-:W-:-:S00]  /*0440*/  BRA `(.L_x_1) ;  /* 0xfffffffc00fc7947 */ /* 0x000fc0000383ffff */
[----:B------:R-:W-:-:S00]  /*0450*/  NOP ;  /* 0x0000000000007918 */ /* 0x000fc00000000000 */
        /* <DEDUP_REMOVED lines=10> */
.L_x_2:


//--------------------- .nv.shared._Z26matrixMultiplicationKernelPfS_S_ --------------------------
	.section	.nv.shared._Z26matrixMultiplicationKernelPfS_S_,"aw",@nobits
	.sectionflags	@""
	.align	4
.nv.shared._Z26matrixMultiplicationKernelPfS_S_:
	.zero		1824


//--------------------- .nv.shared.reserved.0     --------------------------
	.section	.nv.shared.reserved.0,"aw",@nobits
	.weak		__nv_reservedSMEM_offset_0_alias
	.size		__nv_reservedSMEM_offset_0_alias, 0, 64
	.other		__nv_reservedSMEM_offset_0_alias,@"STO_CUDA_RESERVED_SHARED STV_DEFAULT"
__nv_reservedSMEM_offset_0_alias:
	.zero		0
	.zero		64


//--------------------- .nv.constant0._Z26matrixMultiplicationKernelPfS_S_ --------------------------
	.section	.nv.constant0._Z26matrixMultiplicationKernelPfS_S_,"a",@progbits
	.sectionflags	@""
	.align	4
.nv.constant0._Z26matrixMultiplicationKernelPfS_S_:
	.zero		920


//--------------------- SYMBOLS --------------------------

	.type		.nv.reservedSmem.offset0,@object
	.size		.nv.reservedSmem.offset0,0x4
	.type		.nv.reservedSmem.cap,@object
	.size		.nv.reservedSmem.cap,0x4
